//
// Generated by NVIDIA NVVM Compiler
//
// Compiler Build ID: CL-36424714
// Cuda compilation tools, release 13.0, V13.0.88
// Based on NVVM 20.0.0
//

.version 9.0
.target sm_100
.address_size 64

	// .globl	_Z10warpReducev
.extern .func  (.param .b32 func_retval0) vprintf
(
	.param .b64 vprintf_param_0,
	.param .b64 vprintf_param_1
)
;
.global .align 1 .b8 $str[28] = {84, 104, 114, 101, 97, 100, 32, 37, 100, 32, 102, 105, 110, 97, 108, 32, 118, 97, 108, 117, 101, 32, 61, 32, 37, 100, 10};

.visible .entry _Z10warpReducev()
{
	.local .align 8 .b8 	__local_depot0[8];
	.reg .b64 	%SP;
	.reg .b64 	%SPL;
	.reg .b32 	%r<8>;
	.reg .b64 	%rd<5>;

	mov.u64 	%SPL, __local_depot0;
	cvta.local.u64 	%SP, %SPL;
	add.u64 	%rd1, %SP, 0;
	add.u64 	%rd2, %SPL, 0;
	mov.u32 	%r1, %tid.x;
	not.b32 	%r2, %r1;
	and.b32  	%r3, %r2, 31;
	mov.b32 	%r4, -1;
	redux.sync.add.s32 %r5, %r3, %r4;
	st.local.v2.u32 	[%rd2], {%r1, %r5};
	mov.u64 	%rd3, $str;
	cvta.global.u64 	%rd4, %rd3;
	{ // callseq 0, 0
	.param .b64 param0;
	st.param.b64 	[param0], %rd4;
	.param .b64 param1;
	st.param.b64 	[param1], %rd1;
	.param .b32 retval0;
	call.uni (retval0), 
	vprintf, 
	(
	param0, 
	param1
	);
	ld.param.b32 	%r6, [retval0];
	} // callseq 0
	ret;

}


// ===== COMPILED SASS (sm_100) =====

	.target	sm_100

	.elftype	@"ET_EXEC"


//--------------------- .note.nv.tkinfo           --------------------------
	.section	.note.nv.tkinfo,"",@"SHT_NOTE"
	.sectionflags	@"SHF_NOTE_NV_TKINFO"
	.tkinfo
        /*0018*/ 	.word	0x00000002
        /*0030*/ 	.string	""
        /*0030*/ 	.string	"ptxas"
        /*0030*/ 	.string	"Cuda compilation tools, release 13.0, V13.0.88"
        /*0030*/ 	.string	"Build cuda_13.0.r13.0/compiler.36424714_0"
        /*0030*/ 	.string	"-arch sm_100 -m 64 "



//--------------------- .note.nv.cuinfo           --------------------------
	.section	.note.nv.cuinfo,"",@"SHT_NOTE"
	.sectionflags	@"SHF_NOTE_NV_CUINFO"
        /*0018*/ 	.short	0x0002
        /*001a*/ 	.short	0x0064
        /*001c*/ 	.short	0x0082
	.zero		2


//--------------------- .nv.info                  --------------------------
	.section	.nv.info,"",@"SHT_CUDA_INFO"
	.align	4


	//----- nvinfo : EIATTR_REGCOUNT
	.align		4
        /*0000*/ 	.byte	0x04, 0x2f
        /*0002*/ 	.short	(.L_2 - .L_1)
	.align		4
.L_1:
        /*0004*/ 	.word	index@(_Z10warpReducev)
        /*0008*/ 	.word	0x00000018


	//----- nvinfo : EIATTR_FRAME_SIZE
	.align		4
.L_2:
        /*000c*/ 	.byte	0x04, 0x11
        /*000e*/ 	.short	(.L_4 - .L_3)
	.align		4
.L_3:
        /*0010*/ 	.word	index@(_Z10warpReducev)
        /*0014*/ 	.word	0x00000008


	//----- nvinfo : EIATTR_MIN_STACK_SIZE
	.align		4
.L_4:
        /*0018*/ 	.byte	0x04, 0x12
        /*001a*/ 	.short	(.L_6 - .L_5)
	.align		4
.L_5:
        /*001c*/ 	.word	index@(_Z10warpReducev)
        /*0020*/ 	.word	0x00000008
.L_6:


//--------------------- .nv.compat                --------------------------
	.section	.nv.compat,"",@"SHT_CUDA_COMPAT_INFO"
	.align	4
        /*0000*/ 	.byte	0x02, 0x09, 0x00, 0x00, 0x02, 0x02, 0x01, 0x00, 0x02, 0x05, 0x05, 0x00, 0x03, 0x07, 0x01, 0x01
        /*0010*/ 	.byte	0x02, 0x03, 0x00, 0x00, 0x02, 0x06, 0x01, 0x00, 0x04, 0x0b, 0x08, 0x00, 0x09, 0x00, 0x00, 0x00
        /*0020*/ 	.byte	0x00, 0x00, 0x00, 0x00


//--------------------- .nv.info._Z10warpReducev  --------------------------
	.section	.nv.info._Z10warpReducev,"",@"SHT_CUDA_INFO"
	.sectionflags	@""
	.align	4


	//----- nvinfo : EIATTR_CUDA_API_VERSION
	.align		4
        /*0000*/ 	.byte	0x04, 0x37
        /*0002*/ 	.short	(.L_8 - .L_7)
.L_7:
        /*0004*/ 	.word	0x00000082


	//----- nvinfo : EIATTR_SPARSE_MMA_MASK
	.align		4
.L_8:
        /*0008*/ 	.byte	0x03, 0x50
        /*000a*/ 	.short	0x0000


	//----- nvinfo : EIATTR_MAXREG_COUNT
	.align		4
        /*000c*/ 	.byte	0x03, 0x1b
        /*000e*/ 	.short	0x00ff


	//----- nvinfo : EIATTR_EXTERNS
	.align		4
        /*0010*/ 	.byte	0x04, 0x0f
        /*0012*/ 	.short	(.L_10 - .L_9)


	//   ....[0]....
	.align		4
.L_9:
        /*0014*/ 	.word	index@(vprintf)


	//----- nvinfo : EIATTR_MERCURY_ISA_VERSION
	.align		4
.L_10:
        /*0018*/ 	.byte	0x03, 0x5f
        /*001a*/ 	.short	0x0101


	//----- nvinfo : EIATTR_COOP_GROUP_MASK_REGIDS
	.align		4
        /*001c*/ 	.byte	0x04, 0x29
        /*001e*/ 	.short	(.L_12 - .L_11)


	//   ....[0]....
.L_11:
        /*0020*/ 	.word	0xffffffff


	//----- nvinfo : EIATTR_COOP_GROUP_INSTR_OFFSETS
	.align		4
.L_12:
        /*0024*/ 	.byte	0x04, 0x28
        /*0026*/ 	.short	(.L_14 - .L_13)


	//   ....[0]....
.L_13:
        /*0028*/ 	.word	0x000000b0


	//----- nvinfo : EIATTR_VRC_CTA_INIT_COUNT
	.align		4
.L_14:
        /*002c*/ 	.byte	0x02, 0x4a
	.zero		1
	.zero		1


	//----- nvinfo : EIATTR_SYSCALL_OFFSETS
	.align		4
        /*0030*/ 	.byte	0x04, 0x46
        /*0032*/ 	.short	(.L_16 - .L_15)


	//   ....[0]....
.L_15:
        /*0034*/ 	.word	0x00000110


	//----- nvinfo : EIATTR_EXIT_INSTR_OFFSETS
	.align		4
.L_16:
        /*0038*/ 	.byte	0x04, 0x1c
        /*003a*/ 	.short	(.L_18 - .L_17)


	//   ....[0]....
.L_17:
        /*003c*/ 	.word	0x00000120


	//----- nvinfo : EIATTR_SW_WAR
	.align		4
.L_18:
        /*0040*/ 	.byte	0x04, 0x36
        /*0042*/ 	.short	(.L_20 - .L_19)
.L_19:
        /*0044*/ 	.word	0x00000008
.L_20:


//--------------------- .nv.callgraph             --------------------------
	.section	.nv.callgraph,"",@"SHT_CUDA_CALLGRAPH"
	.align	4
	.sectionentsize	8
	.align		4
        /*0000*/ 	.word	0x00000000
	.align		4
        /*0004*/ 	.word	0xffffffff
	.align		4
        /*0008*/ 	.word	index@(_Z10warpReducev)
	.align		4
        /*000c*/ 	.word	index@(vprintf)
	.align		4
        /*0010*/ 	.word	0x00000000
	.align		4
        /*0014*/ 	.word	0xfffffffe
	.align		4
        /*0018*/ 	.word	0x00000000
	.align		4
        /*001c*/ 	.word	0xfffffffd
	.align		4
        /*0020*/ 	.word	0x00000000
	.align		4
        /*0024*/ 	.word	0xfffffffc


//--------------------- .nv.constant4             --------------------------
	.section	.nv.constant4,"a",@progbits
	.align	8
	.align		8
.nv.constant4:
        /*0000*/ 	.dword	vprintf
	.align		8
        /*0008*/ 	.dword	$str


//--------------------- .text._Z10warpReducev     --------------------------
	.section	.text._Z10warpReducev,"ax",@progbits
	.align	128
        .global         _Z10warpReducev
        .type           _Z10warpReducev,@function
        .size           _Z10warpReducev,(.L_x_2 - _Z10warpReducev)
        .other          _Z10warpReducev,@"STO_CUDA_ENTRY STV_DEFAULT"
_Z10warpReducev:
.text._Z10warpReducev:
[----:B------:R-:W0:Y:S01]  /*0000*/  LDC R1, c[0x0][0x37c] ;  /* 0x0000df00ff017b82 */ /* 0x000e220000000800 */
[----:B------:R-:W1:Y:S01]  /*0010*/  S2R R8, SR_TID.X ;  /* 0x0000000000087919 */ /* 0x000e620000002100 */
[----:B------:R-:W-:Y:S01]  /*0020*/  MOV R2, 0x0 ;  /* 0x0000000000027802 */ /* 0x000fe20000000f00 */
[----:B0-----:R-:W-:Y:S01]  /*0030*/  VIADD R1, R1, 0xfffffff8 ;  /* 0xfffffff801017836 */ /* 0x001fe20000000000 */
[----:B------:R-:W0:Y:S04]  /*0040*/  LDCU UR4, c[0x0][0x2f8] ;  /* 0x00005f00ff0477ac */ /* 0x000e280008000800 */
[----:B------:R-:W2:Y:S01]  /*0050*/  LDC.64 R2, c[0x4][R2] ;  /* 0x0100000002027b82 */ /* 0x000ea20000000a00 */
[----:B------:R-:W3:Y:S01]  /*0060*/  LDCU.64 UR6, c[0x4][0x8] ;  /* 0x01000100ff0677ac */ /* 0x000ee20008000a00 */
[----:B0-----:R-:W-:-:S02]  /*0070*/  IADD3 R6, P0, PT, R1, UR4, RZ ;  /* 0x0000000401067c10 */ /* 0x001fc4000ff1e0ff */
[----:B---3--:R-:W-:Y:S01]  /*0080*/  MOV R4, UR6 ;  /* 0x0000000600047c02 */ /* 0x008fe20008000f00 */
[----:B------:R-:W-:Y:S01]  /*0090*/  IMAD.U32 R5, RZ, RZ, UR7 ;  /* 0x00000007ff057e24 */ /* 0x000fe2000f8e00ff */
[----:B-1----:R-:W-:-:S04]  /*00a0*/  LOP3.LUT R0, R8, 0x1f, RZ, 0xc, !PT ;  /* 0x0000001f08007812 */ /* 0x002fc800078e0cff */
[----:B------:R-:W0:Y:S02]  /*00b0*/  REDUX.SUM.S32 UR5, R0 ;  /* 0x00000000000573c4 */ /* 0x000e24000000c200 */
[----:B0-----:R-:W-:Y:S01]  /*00c0*/  IMAD.U32 R9, RZ, RZ, UR5 ;  /* 0x00000005ff097e24 */ /* 0x001fe2000f8e00ff */
[----:B------:R-:W0:Y:S04]  /*00d0*/  LDCU UR5, c[0x0][0x2fc] ;  /* 0x00005f80ff0577ac */ /* 0x000e280008000800 */
[----:B------:R1:W-:Y:S02]  /*00e0*/  STL.64 [R1], R8 ;  /* 0x0000000801007387 */ /* 0x0003e40000100a00 */
[----:B012---:R-:W-:-:S07]  /*00f0*/  IADD3.X R7, PT, PT, RZ, UR5, RZ, P0, !PT ;  /* 0x00000005ff077c10 */ /* 0x007fce00087fe4ff */
[----:B------:R-:W-:-:S07]  /*0100*/  LEPC R20, `(.L_x_0) ;  /* 0x000000001014794e */ /* 0x000fce0000000000 */
[----:B------:R-:W-:Y:S05]  /*0110*/  CALL.ABS.NOINC R2 ;  /* 0x0000000002007343 */ /* 0x000fea0003c00000 */
.L_x_0:
[----:B------:R-:W-:Y:S05]  /*0120*/  EXIT ;  /* 0x000000000000794d */ /* 0x000fea0003800000 */
.L_x_1:
[----:B------:R-:W-:-:S00]  /*0130*/  BRA `(.L_x_1) ;  /* 0xfffffffc00fc7947 */ /* 0x000fc0000383ffff */
[----:B------:R-:W-:-:S00]  /*0140*/  NOP ;  /* 0x0000000000007918 */ /* 0x000fc00000000000 */
        /* <DEDUP_REMOVED lines=11> */
.L_x_2:


//--------------------- .nv.global.init           --------------------------
	.section	.nv.global.init,"aw",@progbits
.nv.global.init:
	.type		$str,@object
	.size		$str,(.L_0 - $str)
$str:
        /*0000*/ 	.byte	0x54, 0x68, 0x72, 0x65, 0x61, 0x64, 0x20, 0x25, 0x64, 0x20, 0x66, 0x69, 0x6e, 0x61, 0x6c, 0x20
        /*0010*/ 	.byte	0x76, 0x61, 0x6c, 0x75, 0x65, 0x20, 0x3d, 0x20, 0x25, 0x64, 0x0a, 0x00
.L_0:


//--------------------- .nv.shared.reserved.0     --------------------------
	.section	.nv.shared.reserved.0,"aw",@nobits
	.weak		__nv_reservedSMEM_offset_0_alias
	.size		__nv_reservedSMEM_offset_0_alias, 0, 64
	.other		__nv_reservedSMEM_offset_0_alias,@"STO_CUDA_RESERVED_SHARED STV_DEFAULT"
__nv_reservedSMEM_offset_0_alias:
	.zero		0
	.zero		64


//--------------------- .nv.constant0._Z10warpReducev --------------------------
	.section	.nv.constant0._Z10warpReducev,"a",@progbits
	.sectionflags	@""
	.align	4
.nv.constant0._Z10warpReducev:
	.zero		896


//--------------------- SYMBOLS --------------------------

	.type		.nv.reservedSmem.offset0,@object
	.size		.nv.reservedSmem.offset0,0x4
	.type		vprintf,@function
